//
// Generated by NVIDIA NVVM Compiler
//
// Compiler Build ID: CL-36424714
// Cuda compilation tools, release 13.0, V13.0.88
// Based on NVVM 20.0.0
//

.version 9.0
.target sm_100
.address_size 64

.extern .shared .align 16 .b8 shared[];

.entry _Z11bitonicSortPi(
	.param .u64 .ptr .align 1 _Z11bitonicSortPi_param_0
)
{
	.reg .pred 	%p<13>;
	.reg .b32 	%r<31>;
	.reg .b64 	%rd<5>;

	ld.param.u64 	%rd2, [_Z11bitonicSortPi_param_0];
	cvta.to.global.u64 	%rd3, %rd2;
	mov.u32 	%r1, %tid.x;
	mul.wide.u32 	%rd4, %r1, 4;
	add.s64 	%rd1, %rd3, %rd4;
	ld.global.u32 	%r21, [%rd1];
	shl.b32 	%r22, %r1, 2;
	mov.u32 	%r23, shared;
	add.s32 	%r2, %r23, %r22;
	st.shared.u32 	[%r2], %r21;
	bar.sync 	0;
	xor.b32  	%r3, %r1, 1;
	setp.le.u32 	%p1, %r3, %r1;
	xor.b32  	%r24, %r22, 4;
	add.s32 	%r4, %r23, %r24;
	@%p1 bra 	$L__BB0_6;
	and.b32  	%r25, %r1, 2;
	setp.ne.s32 	%p2, %r25, 0;
	@%p2 bra 	$L__BB0_4;
	ld.shared.u32 	%r5, [%r2];
	ld.shared.u32 	%r6, [%r4];
	setp.le.s32 	%p4, %r5, %r6;
	@%p4 bra 	$L__BB0_6;
	st.shared.u32 	[%r2], %r6;
	st.shared.u32 	[%r4], %r5;
	bra.uni 	$L__BB0_6;
$L__BB0_4:
	ld.shared.u32 	%r7, [%r2];
	ld.shared.u32 	%r8, [%r4];
	setp.ge.s32 	%p3, %r7, %r8;
	@%p3 bra 	$L__BB0_6;
	st.shared.u32 	[%r2], %r8;
	st.shared.u32 	[%r4], %r7;
$L__BB0_6:
	bar.sync 	0;
	and.b32  	%r9, %r1, 4;
	xor.b32  	%r10, %r1, 2;
	setp.le.u32 	%p5, %r10, %r1;
	@%p5 bra 	$L__BB0_12;
	setp.eq.s32 	%p6, %r9, 0;
	@%p6 bra 	$L__BB0_10;
	ld.shared.u32 	%r11, [%r2];
	shl.b32 	%r26, %r10, 2;
	add.s32 	%r12, %r23, %r26;
	ld.shared.u32 	%r13, [%r12];
	setp.ge.s32 	%p7, %r11, %r13;
	@%p7 bra 	$L__BB0_12;
	st.shared.u32 	[%r2], %r13;
	st.shared.u32 	[%r12], %r11;
	bra.uni 	$L__BB0_12;
$L__BB0_10:
	ld.shared.u32 	%r14, [%r2];
	shl.b32 	%r28, %r10, 2;
	add.s32 	%r15, %r23, %r28;
	ld.shared.u32 	%r16, [%r15];
	setp.le.s32 	%p8, %r14, %r16;
	@%p8 bra 	$L__BB0_12;
	st.shared.u32 	[%r2], %r16;
	st.shared.u32 	[%r15], %r14;
$L__BB0_12:
	setp.le.u32 	%p9, %r3, %r1;
	bar.sync 	0;
	@%p9 bra 	$L__BB0_18;
	setp.eq.s32 	%p10, %r9, 0;
	@%p10 bra 	$L__BB0_16;
	ld.shared.u32 	%r17, [%r2];
	ld.shared.u32 	%r18, [%r4];
	setp.ge.s32 	%p11, %r17, %r18;
	@%p11 bra 	$L__BB0_18;
	st.shared.u32 	[%r2], %r18;
	st.shared.u32 	[%r4], %r17;
	bra.uni 	$L__BB0_18;
$L__BB0_16:
	ld.shared.u32 	%r19, [%r2];
	ld.shared.u32 	%r20, [%r4];
	setp.le.s32 	%p12, %r19, %r20;
	@%p12 bra 	$L__BB0_18;
	st.shared.u32 	[%r2], %r20;
	st.shared.u32 	[%r4], %r19;
$L__BB0_18:
	bar.sync 	0;
	ld.shared.u32 	%r30, [%r2];
	st.global.u32 	[%rd1], %r30;
	ret;

}


// ===== COMPILED SASS (sm_100) =====

	.target	sm_100

	.elftype	@"ET_EXEC"


//--------------------- .note.nv.tkinfo           --------------------------
	.section	.note.nv.tkinfo,"",@"SHT_NOTE"
	.sectionflags	@"SHF_NOTE_NV_TKINFO"
	.tkinfo
        /*0018*/ 	.word	0x00000002
        /*0030*/ 	.string	""
        /*0030*/ 	.string	"ptxas"
        /*0030*/ 	.string	"Cuda compilation tools, release 13.0, V13.0.88"
        /*0030*/ 	.string	"Build cuda_13.0.r13.0/compiler.36424714_0"
        /*0030*/ 	.string	"-arch sm_100 -m 64 "



//--------------------- .note.nv.cuinfo           --------------------------
	.section	.note.nv.cuinfo,"",@"SHT_NOTE"
	.sectionflags	@"SHF_NOTE_NV_CUINFO"
        /*0018*/ 	.short	0x0002
        /*001a*/ 	.short	0x0064
        /*001c*/ 	.short	0x0082
	.zero		2


//--------------------- .nv.info                  --------------------------
	.section	.nv.info,"",@"SHT_CUDA_INFO"
	.align	4


	//----- nvinfo : EIATTR_REGCOUNT
	.align		4
        /*0000*/ 	.byte	0x04, 0x2f
        /*0002*/ 	.short	(.L_1 - .L_0)
	.align		4
.L_0:
        /*0004*/ 	.word	index@(_Z11bitonicSortPi)
        /*0008*/ 	.word	0x0000000c


	//----- nvinfo : EIATTR_FRAME_SIZE
	.align		4
.L_1:
        /*000c*/ 	.byte	0x04, 0x11
        /*000e*/ 	.short	(.L_3 - .L_2)
	.align		4
.L_2:
        /*0010*/ 	.word	index@(_Z11bitonicSortPi)
        /*0014*/ 	.word	0x00000000


	//----- nvinfo : EIATTR_MIN_STACK_SIZE
	.align		4
.L_3:
        /*0018*/ 	.byte	0x04, 0x12
        /*001a*/ 	.short	(.L_5 - .L_4)
	.align		4
.L_4:
        /*001c*/ 	.word	index@(_Z11bitonicSortPi)
        /*0020*/ 	.word	0x00000000
.L_5:


//--------------------- .nv.compat                --------------------------
	.section	.nv.compat,"",@"SHT_CUDA_COMPAT_INFO"
	.align	4
        /*0000*/ 	.byte	0x02, 0x09, 0x00, 0x00, 0x02, 0x02, 0x01, 0x00, 0x02, 0x05, 0x05, 0x00, 0x03, 0x07, 0x01, 0x01
        /*0010*/ 	.byte	0x02, 0x03, 0x00, 0x00, 0x02, 0x06, 0x01, 0x00, 0x04, 0x0b, 0x08, 0x00, 0x09, 0x00, 0x00, 0x00
        /*0020*/ 	.byte	0x00, 0x00, 0x00, 0x00


//--------------------- .nv.info._Z11bitonicSortPi --------------------------
	.section	.nv.info._Z11bitonicSortPi,"",@"SHT_CUDA_INFO"
	.sectionflags	@""
	.align	4


	//----- nvinfo : EIATTR_CUDA_API_VERSION
	.align		4
        /*0000*/ 	.byte	0x04, 0x37
        /*0002*/ 	.short	(.L_7 - .L_6)
.L_6:
        /*0004*/ 	.word	0x00000082


	//----- nvinfo : EIATTR_KPARAM_INFO
	.align		4
.L_7:
        /*0008*/ 	.byte	0x04, 0x17
        /*000a*/ 	.short	(.L_9 - .L_8)
.L_8:
        /*000c*/ 	.word	0x00000000
        /*0010*/ 	.short	0x0000
        /*0012*/ 	.short	0x0000
        /*0014*/ 	.byte	0x00, 0xf5, 0x21, 0x00


	//----- nvinfo : EIATTR_SPARSE_MMA_MASK
	.align		4
.L_9:
        /*0018*/ 	.byte	0x03, 0x50
        /*001a*/ 	.short	0x0000


	//----- nvinfo : EIATTR_MAXREG_COUNT
	.align		4
        /*001c*/ 	.byte	0x03, 0x1b
        /*001e*/ 	.short	0x00ff


	//----- nvinfo : EIATTR_NUM_BARRIERS
	.align		4
        /*0020*/ 	.byte	0x02, 0x4c
        /*0022*/ 	.byte	0x01
	.zero		1


	//----- nvinfo : EIATTR_MERCURY_ISA_VERSION
	.align		4
        /*0024*/ 	.byte	0x03, 0x5f
        /*0026*/ 	.short	0x0101


	//----- nvinfo : EIATTR_VRC_CTA_INIT_COUNT
	.align		4
        /*0028*/ 	.byte	0x02, 0x4a
	.zero		1
	.zero		1


	//----- nvinfo : EIATTR_EXIT_INSTR_OFFSETS
	.align		4
        /*002c*/ 	.byte	0x04, 0x1c
        /*002e*/ 	.short	(.L_11 - .L_10)


	//   ....[0]....
.L_10:
        /*0030*/ 	.word	0x000004c0


	//----- nvinfo : EIATTR_CRS_STACK_SIZE
	.align		4
.L_11:
        /*0034*/ 	.byte	0x04, 0x1e
        /*0036*/ 	.short	(.L_13 - .L_12)
.L_12:
        /*0038*/ 	.word	0x00000000


	//----- nvinfo : EIATTR_CBANK_PARAM_SIZE
	.align		4
.L_13:
        /*003c*/ 	.byte	0x03, 0x19
        /*003e*/ 	.short	0x0008


	//----- nvinfo : EIATTR_PARAM_CBANK
	.align		4
        /*0040*/ 	.byte	0x04, 0x0a
        /*0042*/ 	.short	(.L_15 - .L_14)
	.align		4
.L_14:
        /*0044*/ 	.word	index@(.nv.constant0._Z11bitonicSortPi)
        /*0048*/ 	.short	0x0380
        /*004a*/ 	.short	0x0008


	//----- nvinfo : EIATTR_SW_WAR
	.align		4
.L_15:
        /*004c*/ 	.byte	0x04, 0x36
        /*004e*/ 	.short	(.L_17 - .L_16)
.L_16:
        /*0050*/ 	.word	0x00000008
.L_17:


//--------------------- .nv.callgraph             --------------------------
	.section	.nv.callgraph,"",@"SHT_CUDA_CALLGRAPH"
	.align	4
	.sectionentsize	8
	.align		4
        /*0000*/ 	.word	0x00000000
	.align		4
        /*0004*/ 	.word	0xffffffff
	.align		4
        /*0008*/ 	.word	0x00000000
	.align		4
        /*000c*/ 	.word	0xfffffffe
	.align		4
        /*0010*/ 	.word	0x00000000
	.align		4
        /*0014*/ 	.word	0xfffffffd
	.align		4
        /*0018*/ 	.word	0x00000000
	.align		4
        /*001c*/ 	.word	0xfffffffc


//--------------------- .text._Z11bitonicSortPi   --------------------------
	.section	.text._Z11bitonicSortPi,"ax",@progbits
	.align	128
.text._Z11bitonicSortPi:
        .type           _Z11bitonicSortPi,@function
        .size           _Z11bitonicSortPi,(.L_x_10 - _Z11bitonicSortPi)
        .other          _Z11bitonicSortPi,@"STO_CUDA_ENTRY STV_DEFAULT"
_Z11bitonicSortPi:
[----:B------:R-:W-:Y:S01]  /*0000*/  LDC R1, c[0x0][0x37c] ;  /* 0x0000df00ff017b82 */ /* 0x000fe20000000800 */
[----:B------:R-:W0:Y:S07]  /*0010*/  S2R R9, SR_TID.X ;  /* 0x0000000000097919 */ /* 0x000e2e0000002100 */
[----:B------:R-:W0:Y:S01]  /*0020*/  LDC.64 R2, c[0x0][0x380] ;  /* 0x0000e000ff027b82 */ /* 0x000e220000000a00 */
[----:B------:R-:W1:Y:S01]  /*0030*/  LDCU.64 UR6, c[0x0][0x358] ;  /* 0x00006b00ff0677ac */ /* 0x000e620008000a00 */
[----:B0-----:R-:W-:-:S05]  /*0040*/  IMAD.WIDE.U32 R2, R9, 0x4, R2 ;  /* 0x0000000409027825 */ /* 0x001fca00078e0002 */
[----:B-1----:R-:W2:Y:S01]  /*0050*/  LDG.E R0, desc[UR6][R2.64] ;  /* 0x0000000602007981 */ /* 0x002ea2000c1e1900 */
[----:B------:R-:W0:Y:S01]  /*0060*/  S2UR UR5, SR_CgaCtaId ;  /* 0x00000000000579c3 */ /* 0x000e220000008800 */
[C---:B------:R-:W-:Y:S01]  /*0070*/  LOP3.LUT R4, R9.reuse, 0x1, RZ, 0x3c, !PT ;  /* 0x0000000109047812 */ /* 0x040fe200078e3cff */
[----:B------:R-:W-:Y:S01]  /*0080*/  UMOV UR4, 0x400 ;  /* 0x0000040000047882 */ /* 0x000fe20000000000 */
[----:B------:R-:W-:Y:S01]  /*0090*/  IMAD.SHL.U32 R5, R9, 0x4, RZ ;  /* 0x0000000409057824 */ /* 0x000fe200078e00ff */
[----:B------:R-:W-:Y:S01]  /*00a0*/  BSSY.RECONVERGENT B0, `(.L_x_0) ;  /* 0x0000015000007945 */ /* 0x000fe20003800200 */
[----:B------:R-:W-:-:S03]  /*00b0*/  ISETP.GT.U32.AND P0, PT, R4, R9, PT ;  /* 0x000000090400720c */ /* 0x000fc60003f04070 */
[----:B------:R-:W-:Y:S01]  /*00c0*/  LOP3.LUT R4, R5, 0x4, RZ, 0x3c, !PT ;  /* 0x0000000405047812 */ /* 0x000fe200078e3cff */
[----:B0-----:R-:W-:-:S09]  /*00d0*/  ULEA UR4, UR5, UR4, 0x18 ;  /* 0x0000000405047291 */ /* 0x001fd2000f8ec0ff */
[----:B--2---:R0:W-:Y:S01]  /*00e0*/  STS [R5+UR4], R0 ;  /* 0x0000000005007988 */ /* 0x0041e20008000804 */
[----:B------:R-:W-:Y:S06]  /*00f0*/  BAR.SYNC.DEFER_BLOCKING 0x0 ;  /* 0x0000000000007b1d */ /* 0x000fec0000010000 */
[----:B------:R-:W-:Y:S05]  /*0100*/  @!P0 BRA `(.L_x_1) ;  /* 0x0000000000388947 */ /* 0x000fea0003800000 */
[----:B------:R-:W-:-:S13]  /*0110*/  LOP3.LUT P1, RZ, R9, 0x2, RZ, 0xc0, !PT ;  /* 0x0000000209ff7812 */ /* 0x000fda000782c0ff */
[----:B------:R-:W-:Y:S05]  /*0120*/  @P1 BRA `(.L_x_2) ;  /* 0x00000000001c1947 */ /* 0x000fea0003800000 */
[----:B------:R-:W-:Y:S04]  /*0130*/  LDS R7, [R5+UR4] ;  /* 0x0000000405077984 */ /* 0x000fe80008000800 */
[----:B0-----:R-:W0:Y:S02]  /*0140*/  LDS R0, [R4+UR4] ;  /* 0x0000000404007984 */ /* 0x001e240008000800 */
[----:B0-----:R-:W-:-:S13]  /*0150*/  ISETP.GT.AND P1, PT, R7, R0, PT ;  /* 0x000000000700720c */ /* 0x001fda0003f24270 */
[----:B------:R-:W-:Y:S05]  /*0160*/  @!P1 BRA `(.L_x_1) ;  /* 0x0000000000209947 */ /* 0x000fea0003800000 */
[----:B------:R1:W-:Y:S04]  /*0170*/  STS [R5+UR4], R0 ;  /* 0x0000000005007988 */ /* 0x0003e80008000804 */
[----:B------:R1:W-:Y:S01]  /*0180*/  STS [R4+UR4], R7 ;  /* 0x0000000704007988 */ /* 0x0003e20008000804 */
[----:B------:R-:W-:Y:S05]  /*0190*/  BRA `(.L_x_1) ;  /* 0x0000000000147947 */ /* 0x000fea0003800000 */
.L_x_2:
[----:B------:R-:W-:Y:S04]  /*01a0*/  LDS R7, [R5+UR4] ;  /* 0x0000000405077984 */ /* 0x000fe80008000800 */
[----:B0-----:R-:W0:Y:S02]  /*01b0*/  LDS R0, [R4+UR4] ;  /* 0x0000000404007984 */ /* 0x001e240008000800 */
[----:B0-----:R-:W-:-:S13]  /*01c0*/  ISETP.GE.AND P1, PT, R7, R0, PT ;  /* 0x000000000700720c */ /* 0x001fda0003f26270 */
[----:B------:R2:W-:Y:S04]  /*01d0*/  @!P1 STS [R5+UR4], R0 ;  /* 0x0000000005009988 */ /* 0x0005e80008000804 */
[----:B------:R2:W-:Y:S02]  /*01e0*/  @!P1 STS [R4+UR4], R7 ;  /* 0x0000000704009988 */ /* 0x0005e40008000804 */
.L_x_1:
[----:B------:R-:W-:Y:S05]  /*01f0*/  BSYNC.RECONVERGENT B0 ;  /* 0x0000000000007941 */ /* 0x000fea0003800200 */
.L_x_0:
[C---:B------:R-:W-:Y:S01]  /*0200*/  LOP3.LUT R6, R9.reuse, 0x2, RZ, 0x3c, !PT ;  /* 0x0000000209067812 */ /* 0x040fe200078e3cff */
[----:B------:R-:W-:Y:S01]  /*0210*/  BAR.SYNC.DEFER_BLOCKING 0x0 ;  /* 0x0000000000007b1d */ /* 0x000fe20000010000 */
[----:B012---:R-:W-:Y:S02]  /*0220*/  LOP3.LUT R0, R9, 0x4, RZ, 0xc0, !PT ;  /* 0x0000000409007812 */ /* 0x007fe400078ec0ff */
[----:B------:R-:W-:-:S03]  /*0230*/  ISETP.GT.U32.AND P1, PT, R6, R9, PT ;  /* 0x000000090600720c */ /* 0x000fc60003f24070 */
[----:B------:R-:W-:Y:S10]  /*0240*/  BSSY.RECONVERGENT B0, `(.L_x_3) ;  /* 0x0000012000007945 */ /* 0x000ff40003800200 */
[----:B------:R-:W-:Y:S05]  /*0250*/  @!P1 BRA `(.L_x_4) ;  /* 0x0000000000409947 */ /* 0x000fea0003800000 */
[----:B------:R-:W-:-:S13]  /*0260*/  ISETP.NE.AND P1, PT, R0, RZ, PT ;  /* 0x000000ff0000720c */ /* 0x000fda0003f25270 */
[----:B------:R-:W-:Y:S05]  /*0270*/  @!P1 BRA `(.L_x_5) ;  /* 0x0000000000209947 */ /* 0x000fea0003800000 */
[----:B------:R-:W-:Y:S02]  /*0280*/  LEA R7, R6, UR4, 0x2 ;  /* 0x0000000406077c11 */ /* 0x000fe4000f8e10ff */
[----:B------:R-:W-:Y:S04]  /*0290*/  LDS R6, [R5+UR4] ;  /* 0x0000000405067984 */ /* 0x000fe80008000800 */
[----:B------:R-:W0:Y:S02]  /*02a0*/  LDS R8, [R7] ;  /* 0x0000000007087984 */ /* 0x000e240000000800 */
[----:B0-----:R-:W-:-:S13]  /*02b0*/  ISETP.GE.AND P1, PT, R6, R8, PT ;  /* 0x000000080600720c */ /* 0x001fda0003f26270 */
[----:B------:R-:W-:Y:S05]  /*02c0*/  @P1 BRA `(.L_x_4) ;  /* 0x0000000000241947 */ /* 0x000fea0003800000 */
[----:B------:R1:W-:Y:S04]  /*02d0*/  STS [R5+UR4], R8 ;  /* 0x0000000805007988 */ /* 0x0003e80008000804 */
[----:B------:R1:W-:Y:S01]  /*02e0*/  STS [R7], R6 ;  /* 0x0000000607007388 */ /* 0x0003e20000000800 */
[----:B------:R-:W-:Y:S05]  /*02f0*/  BRA `(.L_x_4) ;  /* 0x0000000000187947 */ /* 0x000fea0003800000 */
.L_x_5:
[----:B------:R-:W-:Y:S02]  /*0300*/  LEA R9, R6, UR4, 0x2 ;  /* 0x0000000406097c11 */ /* 0x000fe4000f8e10ff */
[----:B------:R-:W-:Y:S04]  /*0310*/  LDS R6, [R5+UR4] ;  /* 0x0000000405067984 */ /* 0x000fe80008000800 */
[----:B------:R-:W0:Y:S02]  /*0320*/  LDS R7, [R9] ;  /* 0x0000000009077984 */ /* 0x000e240000000800 */
[----:B0-----:R-:W-:-:S13]  /*0330*/  ISETP.GT.AND P1, PT, R6, R7, PT ;  /* 0x000000070600720c */ /* 0x001fda0003f24270 */
[----:B------:R0:W-:Y:S04]  /*0340*/  @P1 STS [R5+UR4], R7 ;  /* 0x0000000705001988 */ /* 0x0001e80008000804 */
[----:B------:R0:W-:Y:S02]  /*0350*/  @P1 STS [R9], R6 ;  /* 0x0000000609001388 */ /* 0x0001e40000000800 */
.L_x_4:
[----:B------:R-:W-:Y:S05]  /*0360*/  BSYNC.RECONVERGENT B0 ;  /* 0x0000000000007941 */ /* 0x000fea0003800200 */
.L_x_3:
[----:B------:R-:W-:Y:S06]  /*0370*/  BAR.SYNC.DEFER_BLOCKING 0x0 ;  /* 0x0000000000007b1d */ /* 0x000fec0000010000 */
[----:B------:R-:W-:Y:S04]  /*0380*/  BSSY.RECONVERGENT B0, `(.L_x_6) ;  /* 0x0000010000007945 */ /* 0x000fe80003800200 */
[----:B------:R-:W-:Y:S05]  /*0390*/  @!P0 BRA `(.L_x_7) ;  /* 0x0000000000388947 */ /* 0x000fea0003800000 */
[----:B------:R-:W-:-:S13]  /*03a0*/  ISETP.NE.AND P0, PT, R0, RZ, PT ;  /* 0x000000ff0000720c */ /* 0x000fda0003f05270 */
[----:B------:R-:W-:Y:S05]  /*03b0*/  @!P0 BRA `(.L_x_8) ;  /* 0x00000000001c8947 */ /* 0x000fea0003800000 */
[----:B01----:R-:W-:Y:S04]  /*03c0*/  LDS R7, [R5+UR4] ;  /* 0x0000000405077984 */ /* 0x003fe80008000800 */
[----:B------:R-:W0:Y:S02]  /*03d0*/  LDS R0, [R4+UR4] ;  /* 0x0000000404007984 */ /* 0x000e240008000800 */
[----:B0-----:R-:W-:-:S13]  /*03e0*/  ISETP.GE.AND P0, PT, R7, R0, PT ;  /* 0x000000000700720c */ /* 0x001fda0003f06270 */
[----:B------:R-:W-:Y:S05]  /*03f0*/  @P0 BRA `(.L_x_7) ;  /* 0x0000000000200947 */ /* 0x000fea0003800000 */
[----:B------:R3:W-:Y:S04]  /*0400*/  STS [R5+UR4], R0 ;  /* 0x0000000005007988 */ /* 0x0007e80008000804 */
[----:B------:R3:W-:Y:S01]  /*0410*/  STS [R4+UR4], R7 ;  /* 0x0000000704007988 */ /* 0x0007e20008000804 */
[----:B------:R-:W-:Y:S05]  /*0420*/  BRA `(.L_x_7) ;  /* 0x0000000000147947 */ /* 0x000fea0003800000 */
.L_x_8:
[----:B01----:R-:W-:Y:S04]  /*0430*/  LDS R7, [R5+UR4] ;  /* 0x0000000405077984 */ /* 0x003fe80008000800 */
[----:B------:R-:W0:Y:S02]  /*0440*/  LDS R0, [R4+UR4] ;  /* 0x0000000404007984 */ /* 0x000e240008000800 */
[----:B0-----:R-:W-:-:S13]  /*0450*/  ISETP.GT.AND P0, PT, R7, R0, PT ;  /* 0x000000000700720c */ /* 0x001fda0003f04270 */
[----:B------:R2:W-:Y:S04]  /*0460*/  @P0 STS [R5+UR4], R0 ;  /* 0x0000000005000988 */ /* 0x0005e80008000804 */
[----:B------:R2:W-:Y:S02]  /*0470*/  @P0 STS [R4+UR4], R7 ;  /* 0x0000000704000988 */ /* 0x0005e40008000804 */
.L_x_7:
[----:B------:R-:W-:Y:S05]  /*0480*/  BSYNC.RECONVERGENT B0 ;  /* 0x0000000000007941 */ /* 0x000fea0003800200 */
.L_x_6:
[----:B------:R-:W-:Y:S06]  /*0490*/  BAR.SYNC.DEFER_BLOCKING 0x0 ;  /* 0x0000000000007b1d */ /* 0x000fec0000010000 */
[----:B0123--:R-:W0:Y:S04]  /*04a0*/  LDS R5, [R5+UR4] ;  /* 0x0000000405057984 */ /* 0x00fe280008000800 */
[----:B0-----:R-:W-:Y:S01]  /*04b0*/  STG.E desc[UR6][R2.64], R5 ;  /* 0x0000000502007986 */ /* 0x001fe2000c101906 */
[----:B------:R-:W-:Y:S05]  /*04c0*/  EXIT ;  /* 0x000000000000794d */ /* 0x000fea0003800000 */
.L_x_9:
[----:B------:R-:W-:-:S00]  /*04d0*/  BRA `(.L_x_9) ;  /* 0xfffffffc00fc7947 */ /* 0x000fc0000383ffff */
[----:B------:R-:W-:-:S00]  /*04e0*/  NOP ;  /* 0x0000000000007918 */ /* 0x000fc00000000000 */
        /* <DEDUP_REMOVED lines=9> */
.L_x_10:


//--------------------- .nv.shared._Z11bitonicSortPi --------------------------
	.section	.nv.shared._Z11bitonicSortPi,"aw",@nobits
	.sectionflags	@""
	.align	16
	.zero		1024


//--------------------- .nv.shared.reserved.0     --------------------------
	.section	.nv.shared.reserved.0,"aw",@nobits
	.weak		__nv_reservedSMEM_offset_0_alias
	.size		__nv_reservedSMEM_offset_0_alias, 0, 64
	.other		__nv_reservedSMEM_offset_0_alias,@"STO_CUDA_RESERVED_SHARED STV_DEFAULT"
__nv_reservedSMEM_offset_0_alias:
	.zero		0
	.zero		64


//--------------------- .nv.constant0._Z11bitonicSortPi --------------------------
	.section	.nv.constant0._Z11bitonicSortPi,"a",@progbits
	.sectionflags	@""
	.align	4
.nv.constant0._Z11bitonicSortPi:
	.zero		904


//--------------------- SYMBOLS --------------------------

	.type		.nv.reservedSmem.offset0,@object
	.size		.nv.reservedSmem.offset0,0x4
	.type		.nv.reservedSmem.cap,@object
	.size		.nv.reservedSmem.cap,0x4
